//
// Generated by NVIDIA NVVM Compiler
//
// Compiler Build ID: CL-36424714
// Cuda compilation tools, release 13.0, V13.0.88
// Based on NVVM 20.0.0
//

.version 9.0
.target sm_100
.address_size 64

	// .globl	_Z10set_kernelIfEvPT_mS0_

.visible .entry _Z10set_kernelIfEvPT_mS0_(
	.param .u64 .ptr .align 1 _Z10set_kernelIfEvPT_mS0__param_0,
	.param .u64 _Z10set_kernelIfEvPT_mS0__param_1,
	.param .f32 _Z10set_kernelIfEvPT_mS0__param_2
)
{
	.reg .pred 	%p<2>;
	.reg .b32 	%r<5>;
	.reg .b32 	%f<2>;
	.reg .b64 	%rd<7>;

	ld.param.u64 	%rd2, [_Z10set_kernelIfEvPT_mS0__param_0];
	ld.param.u64 	%rd3, [_Z10set_kernelIfEvPT_mS0__param_1];
	ld.param.f32 	%f1, [_Z10set_kernelIfEvPT_mS0__param_2];
	mov.u32 	%r1, %ctaid.x;
	mov.u32 	%r2, %ntid.x;
	mov.u32 	%r3, %tid.x;
	mad.lo.s32 	%r4, %r1, %r2, %r3;
	cvt.u64.u32 	%rd1, %r4;
	setp.le.u64 	%p1, %rd3, %rd1;
	@%p1 bra 	$L__BB0_2;
	cvta.to.global.u64 	%rd4, %rd2;
	shl.b64 	%rd5, %rd1, 2;
	add.s64 	%rd6, %rd4, %rd5;
	st.global.f32 	[%rd6], %f1;
$L__BB0_2:
	ret;

}


// ===== COMPILED SASS (sm_100) =====

	.target	sm_100

	.elftype	@"ET_EXEC"


//--------------------- .note.nv.tkinfo           --------------------------
	.section	.note.nv.tkinfo,"",@"SHT_NOTE"
	.sectionflags	@"SHF_NOTE_NV_TKINFO"
	.tkinfo
        /*0018*/ 	.word	0x00000002
        /*0030*/ 	.string	""
        /*0030*/ 	.string	"ptxas"
        /*0030*/ 	.string	"Cuda compilation tools, release 13.0, V13.0.88"
        /*0030*/ 	.string	"Build cuda_13.0.r13.0/compiler.36424714_0"
        /*0030*/ 	.string	"-arch sm_100 -m 64 "



//--------------------- .note.nv.cuinfo           --------------------------
	.section	.note.nv.cuinfo,"",@"SHT_NOTE"
	.sectionflags	@"SHF_NOTE_NV_CUINFO"
        /*0018*/ 	.short	0x0002
        /*001a*/ 	.short	0x0064
        /*001c*/ 	.short	0x0082
	.zero		2


//--------------------- .nv.info                  --------------------------
	.section	.nv.info,"",@"SHT_CUDA_INFO"
	.align	4


	//----- nvinfo : EIATTR_REGCOUNT
	.align		4
        /*0000*/ 	.byte	0x04, 0x2f
        /*0002*/ 	.short	(.L_1 - .L_0)
	.align		4
.L_0:
        /*0004*/ 	.word	index@(_Z10set_kernelIfEvPT_mS0_)
        /*0008*/ 	.word	0x00000008


	//----- nvinfo : EIATTR_FRAME_SIZE
	.align		4
.L_1:
        /*000c*/ 	.byte	0x04, 0x11
        /*000e*/ 	.short	(.L_3 - .L_2)
	.align		4
.L_2:
        /*0010*/ 	.word	index@(_Z10set_kernelIfEvPT_mS0_)
        /*0014*/ 	.word	0x00000000


	//----- nvinfo : EIATTR_MIN_STACK_SIZE
	.align		4
.L_3:
        /*0018*/ 	.byte	0x04, 0x12
        /*001a*/ 	.short	(.L_5 - .L_4)
	.align		4
.L_4:
        /*001c*/ 	.word	index@(_Z10set_kernelIfEvPT_mS0_)
        /*0020*/ 	.word	0x00000000
.L_5:


//--------------------- .nv.compat                --------------------------
	.section	.nv.compat,"",@"SHT_CUDA_COMPAT_INFO"
	.align	4
        /*0000*/ 	.byte	0x02, 0x09, 0x00, 0x00, 0x02, 0x02, 0x01, 0x00, 0x02, 0x05, 0x05, 0x00, 0x03, 0x07, 0x01, 0x01
        /*0010*/ 	.byte	0x02, 0x03, 0x00, 0x00, 0x02, 0x06, 0x01, 0x00, 0x04, 0x0b, 0x08, 0x00, 0x09, 0x00, 0x00, 0x00
        /*0020*/ 	.byte	0x00, 0x00, 0x00, 0x00


//--------------------- .nv.info._Z10set_kernelIfEvPT_mS0_ --------------------------
	.section	.nv.info._Z10set_kernelIfEvPT_mS0_,"",@"SHT_CUDA_INFO"
	.sectionflags	@""
	.align	4


	//----- nvinfo : EIATTR_CUDA_API_VERSION
	.align		4
        /*0000*/ 	.byte	0x04, 0x37
        /*0002*/ 	.short	(.L_7 - .L_6)
.L_6:
        /*0004*/ 	.word	0x00000082


	//----- nvinfo : EIATTR_KPARAM_INFO
	.align		4
.L_7:
        /*0008*/ 	.byte	0x04, 0x17
        /*000a*/ 	.short	(.L_9 - .L_8)
.L_8:
        /*000c*/ 	.word	0x00000000
        /*0010*/ 	.short	0x0002
        /*0012*/ 	.short	0x0010
        /*0014*/ 	.byte	0x00, 0xf0, 0x11, 0x00


	//----- nvinfo : EIATTR_KPARAM_INFO
	.align		4
.L_9:
        /*0018*/ 	.byte	0x04, 0x17
        /*001a*/ 	.short	(.L_11 - .L_10)
.L_10:
        /*001c*/ 	.word	0x00000000
        /*0020*/ 	.short	0x0001
        /*0022*/ 	.short	0x0008
        /*0024*/ 	.byte	0x00, 0xf0, 0x21, 0x00


	//----- nvinfo : EIATTR_KPARAM_INFO
	.align		4
.L_11:
        /*0028*/ 	.byte	0x04, 0x17
        /*002a*/ 	.short	(.L_13 - .L_12)
.L_12:
        /*002c*/ 	.word	0x00000000
        /*0030*/ 	.short	0x0000
        /*0032*/ 	.short	0x0000
        /*0034*/ 	.byte	0x00, 0xf5, 0x21, 0x00


	//----- nvinfo : EIATTR_SPARSE_MMA_MASK
	.align		4
.L_13:
        /*0038*/ 	.byte	0x03, 0x50
        /*003a*/ 	.short	0x0000


	//----- nvinfo : EIATTR_MAXREG_COUNT
	.align		4
        /*003c*/ 	.byte	0x03, 0x1b
        /*003e*/ 	.short	0x00ff


	//----- nvinfo : EIATTR_MERCURY_ISA_VERSION
	.align		4
        /*0040*/ 	.byte	0x03, 0x5f
        /*0042*/ 	.short	0x0101


	//----- nvinfo : EIATTR_VRC_CTA_INIT_COUNT
	.align		4
        /*0044*/ 	.byte	0x02, 0x4a
	.zero		1
	.zero		1


	//----- nvinfo : EIATTR_EXIT_INSTR_OFFSETS
	.align		4
        /*0048*/ 	.byte	0x04, 0x1c
        /*004a*/ 	.short	(.L_15 - .L_14)


	//   ....[0]....
.L_14:
        /*004c*/ 	.word	0x00000080


	//   ....[1]....
        /*0050*/ 	.word	0x000000f0


	//----- nvinfo : EIATTR_CBANK_PARAM_SIZE
	.align		4
.L_15:
        /*0054*/ 	.byte	0x03, 0x19
        /*0056*/ 	.short	0x0014


	//----- nvinfo : EIATTR_PARAM_CBANK
	.align		4
        /*0058*/ 	.byte	0x04, 0x0a
        /*005a*/ 	.short	(.L_17 - .L_16)
	.align		4
.L_16:
        /*005c*/ 	.word	index@(.nv.constant0._Z10set_kernelIfEvPT_mS0_)
        /*0060*/ 	.short	0x0380
        /*0062*/ 	.short	0x0014


	//----- nvinfo : EIATTR_SW_WAR
	.align		4
.L_17:
        /*0064*/ 	.byte	0x04, 0x36
        /*0066*/ 	.short	(.L_19 - .L_18)
.L_18:
        /*0068*/ 	.word	0x00000008
.L_19:


//--------------------- .nv.callgraph             --------------------------
	.section	.nv.callgraph,"",@"SHT_CUDA_CALLGRAPH"
	.align	4
	.sectionentsize	8
	.align		4
        /*0000*/ 	.word	0x00000000
	.align		4
        /*0004*/ 	.word	0xffffffff
	.align		4
        /*0008*/ 	.word	0x00000000
	.align		4
        /*000c*/ 	.word	0xfffffffe
	.align		4
        /*0010*/ 	.word	0x00000000
	.align		4
        /*0014*/ 	.word	0xfffffffd
	.align		4
        /*0018*/ 	.word	0x00000000
	.align		4
        /*001c*/ 	.word	0xfffffffc


//--------------------- .text._Z10set_kernelIfEvPT_mS0_ --------------------------
	.section	.text._Z10set_kernelIfEvPT_mS0_,"ax",@progbits
	.align	128
        .global         _Z10set_kernelIfEvPT_mS0_
        .type           _Z10set_kernelIfEvPT_mS0_,@function
        .size           _Z10set_kernelIfEvPT_mS0_,(.L_x_1 - _Z10set_kernelIfEvPT_mS0_)
        .other          _Z10set_kernelIfEvPT_mS0_,@"STO_CUDA_ENTRY STV_DEFAULT"
_Z10set_kernelIfEvPT_mS0_:
.text._Z10set_kernelIfEvPT_mS0_:
[----:B------:R-:W-:Y:S01]  /*0000*/  LDC R1, c[0x0][0x37c] ;  /* 0x0000df00ff017b82 */ /* 0x000fe20000000800 */
[----:B------:R-:W0:Y:S07]  /*0010*/  S2R R3, SR_TID.X ;  /* 0x0000000000037919 */ /* 0x000e2e0000002100 */
[----:B------:R-:W0:Y:S01]  /*0020*/  S2UR UR4, SR_CTAID.X ;  /* 0x00000000000479c3 */ /* 0x000e220000002500 */
[----:B------:R-:W1:Y:S07]  /*0030*/  LDCU.64 UR6, c[0x0][0x388] ;  /* 0x00007100ff0677ac */ /* 0x000e6e0008000a00 */
[----:B------:R-:W0:Y:S02]  /*0040*/  LDC R0, c[0x0][0x360] ;  /* 0x0000d800ff007b82 */ /* 0x000e240000000800 */
[----:B0-----:R-:W-:-:S05]  /*0050*/  IMAD R0, R0, UR4, R3 ;  /* 0x0000000400007c24 */ /* 0x001fca000f8e0203 */
[----:B-1----:R-:W-:-:S04]  /*0060*/  ISETP.GE.U32.AND P0, PT, R0, UR6, PT ;  /* 0x0000000600007c0c */ /* 0x002fc8000bf06070 */
[----:B------:R-:W-:-:S13]  /*0070*/  ISETP.GE.U32.AND.EX P0, PT, RZ, UR7, PT, P0 ;  /* 0x00000007ff007c0c */ /* 0x000fda000bf06100 */
[----:B------:R-:W-:Y:S05]  /*0080*/  @P0 EXIT ;  /* 0x000000000000094d */ /* 0x000fea0003800000 */
[----:B------:R-:W0:Y:S01]  /*0090*/  LDCU.64 UR6, c[0x0][0x380] ;  /* 0x00007000ff0677ac */ /* 0x000e220008000a00 */
[----:B------:R-:W1:Y:S01]  /*00a0*/  LDC R5, c[0x0][0x390] ;  /* 0x0000e400ff057b82 */ /* 0x000e620000000800 */
[----:B------:R-:W1:Y:S01]  /*00b0*/  LDCU.64 UR4, c[0x0][0x358] ;  /* 0x00006b00ff0477ac */ /* 0x000e620008000a00 */
[----:B0-----:R-:W-:-:S04]  /*00c0*/  LEA R2, P0, R0, UR6, 0x2 ;  /* 0x0000000600027c11 */ /* 0x001fc8000f8010ff */
[----:B------:R-:W-:-:S05]  /*00d0*/  LEA.HI.X R3, R0, UR7, RZ, 0x2, P0 ;  /* 0x0000000700037c11 */ /* 0x000fca00080f14ff */
[----:B-1----:R-:W-:Y:S01]  /*00e0*/  STG.E desc[UR4][R2.64], R5 ;  /* 0x0000000502007986 */ /* 0x002fe2000c101904 */
[----:B------:R-:W-:Y:S05]  /*00f0*/  EXIT ;  /* 0x000000000000794d */ /* 0x000fea0003800000 */
.L_x_0:
[----:B------:R-:W-:-:S00]  /*0100*/  BRA `(.L_x_0) ;  /* 0xfffffffc00fc7947 */ /* 0x000fc0000383ffff */
[----:B------:R-:W-:-:S00]  /*0110*/  NOP ;  /* 0x0000000000007918 */ /* 0x000fc00000000000 */
        /* <DEDUP_REMOVED lines=14> */
.L_x_1:


//--------------------- .nv.shared.reserved.0     --------------------------
	.section	.nv.shared.reserved.0,"aw",@nobits
	.weak		__nv_reservedSMEM_offset_0_alias
	.size		__nv_reservedSMEM_offset_0_alias, 0, 64
	.other		__nv_reservedSMEM_offset_0_alias,@"STO_CUDA_RESERVED_SHARED STV_DEFAULT"
__nv_reservedSMEM_offset_0_alias:
	.zero		0
	.zero		64


//--------------------- .nv.constant0._Z10set_kernelIfEvPT_mS0_ --------------------------
	.section	.nv.constant0._Z10set_kernelIfEvPT_mS0_,"a",@progbits
	.sectionflags	@""
	.align	4
.nv.constant0._Z10set_kernelIfEvPT_mS0_:
	.zero		916


//--------------------- SYMBOLS --------------------------

	.type		.nv.reservedSmem.offset0,@object
	.size		.nv.reservedSmem.offset0,0x4
